	.headerflags	@"EF_CUDA_TEXMODE_UNIFIED EF_CUDA_64BIT_ADDRESS EF_CUDA_ACCELERATORS EF_CUDA_SM90 EF_CUDA_VIRTUAL_SM(EF_CUDA_SM90)"
	.elftype	@"ET_EXEC"


//--------------------- .nv.info                  --------------------------
	.section	.nv.info,"",@"SHT_CUDA_INFO"
	.align	4


	//----- nvinfo : EIATTR_REGCOUNT
	.align		4
        /*0000*/ 	.byte	0x04, 0x2f
        /*0002*/ 	.short	(.L_1 - .L_0)
	.align		4
.L_0:
        /*0004*/ 	.word	index@(triton_poi_fused_add_convolution_mul_9)
        /*0008*/ 	.word	0x00000010


	//----- nvinfo : EIATTR_MIN_STACK_SIZE
	.align		4
.L_1:
        /*000c*/ 	.byte	0x04, 0x12
        /*000e*/ 	.short	(.L_3 - .L_2)
	.align		4
.L_2:
        /*0010*/ 	.word	index@(triton_poi_fused_add_convolution_mul_9)
        /*0014*/ 	.word	0x00000000


	//----- nvinfo : EIATTR_FRAME_SIZE
	.align		4
.L_3:
        /*0018*/ 	.byte	0x04, 0x11
        /*001a*/ 	.short	(.L_5 - .L_4)
	.align		4
.L_4:
        /*001c*/ 	.word	index@(triton_poi_fused_add_convolution_mul_9)
        /*0020*/ 	.word	0x00000000


	//----- nvinfo : EIATTR_MIN_STACK_SIZE
	.align		4
.L_5:
        /*0024*/ 	.byte	0x04, 0x12
        /*0026*/ 	.short	(.L_7 - .L_6)
	.align		4
.L_6:
        /*0028*/ 	.word	index@(triton_poi_fused_add_convolution_mul_9)
        /*002c*/ 	.word	0x00000000
.L_7:


//--------------------- .nv.info.triton_poi_fused_add_convolution_mul_9 --------------------------
	.section	.nv.info.triton_poi_fused_add_convolution_mul_9,"",@"SHT_CUDA_INFO"
	.sectionflags	@""
	.align	4


	//----- nvinfo : EIATTR_CUDA_API_VERSION
	.align		4
        /*0000*/ 	.byte	0x04, 0x37
        /*0002*/ 	.short	(.L_9 - .L_8)
.L_8:
        /*0004*/ 	.word	0x0000007c


	//----- nvinfo : EIATTR_KPARAM_INFO
	.align		4
.L_9:
        /*0008*/ 	.byte	0x04, 0x17
        /*000a*/ 	.short	(.L_11 - .L_10)
.L_10:
        /*000c*/ 	.word	0x00000000
        /*0010*/ 	.short	0x0004
        /*0012*/ 	.short	0x0020
        /*0014*/ 	.byte	0x00, 0xf0, 0x11, 0x00


	//----- nvinfo : EIATTR_KPARAM_INFO
	.align		4
.L_11:
        /*0018*/ 	.byte	0x04, 0x17
        /*001a*/ 	.short	(.L_13 - .L_12)
.L_12:
        /*001c*/ 	.word	0x00000000
        /*0020*/ 	.short	0x0003
        /*0022*/ 	.short	0x0018
        /*0024*/ 	.byte	0x00, 0xf4, 0x21, 0x00


	//----- nvinfo : EIATTR_KPARAM_INFO
	.align		4
.L_13:
        /*0028*/ 	.byte	0x04, 0x17
        /*002a*/ 	.short	(.L_15 - .L_14)
.L_14:
        /*002c*/ 	.word	0x00000000
        /*0030*/ 	.short	0x0002
        /*0032*/ 	.short	0x0010
        /*0034*/ 	.byte	0x00, 0xf4, 0x21, 0x00


	//----- nvinfo : EIATTR_KPARAM_INFO
	.align		4
.L_15:
        /*0038*/ 	.byte	0x04, 0x17
        /*003a*/ 	.short	(.L_17 - .L_16)
.L_16:
        /*003c*/ 	.word	0x00000000
        /*0040*/ 	.short	0x0001
        /*0042*/ 	.short	0x0008
        /*0044*/ 	.byte	0x00, 0xf4, 0x21, 0x00


	//----- nvinfo : EIATTR_KPARAM_INFO
	.align		4
.L_17:
        /*0048*/ 	.byte	0x04, 0x17
        /*004a*/ 	.short	(.L_19 - .L_18)
.L_18:
        /*004c*/ 	.word	0x00000000
        /*0050*/ 	.short	0x0000
        /*0052*/ 	.short	0x0000
        /*0054*/ 	.byte	0x00, 0xf4, 0x21, 0x00


	//----- nvinfo : EIATTR_SPARSE_MMA_MASK
	.align		4
.L_19:
        /*0058*/ 	.byte	0x03, 0x50
        /*005a*/ 	.short	0x0000


	//----- nvinfo : EIATTR_MAXREG_COUNT
	.align		4
        /*005c*/ 	.byte	0x03, 0x1b
        /*005e*/ 	.short	0x00ff


	//----- nvinfo : EIATTR_EXIT_INSTR_OFFSETS
	.align		4
        /*0060*/ 	.byte	0x04, 0x1c
        /*0062*/ 	.short	(.L_21 - .L_20)


	//   ....[0]....
.L_20:
        /*0064*/ 	.word	0x00000220


	//----- nvinfo : EIATTR_REQNTID
	.align		4
.L_21:
        /*0068*/ 	.byte	0x04, 0x10
        /*006a*/ 	.short	(.L_23 - .L_22)
.L_22:
        /*006c*/ 	.word	0x00000080
        /*0070*/ 	.word	0x00000001
        /*0074*/ 	.word	0x00000001


	//----- nvinfo : EIATTR_CBANK_PARAM_SIZE
	.align		4
.L_23:
        /*0078*/ 	.byte	0x03, 0x19
        /*007a*/ 	.short	0x0024


	//----- nvinfo : EIATTR_PARAM_CBANK
	.align		4
        /*007c*/ 	.byte	0x04, 0x0a
        /*007e*/ 	.short	(.L_25 - .L_24)
	.align		4
.L_24:
        /*0080*/ 	.word	index@(.nv.constant0.triton_poi_fused_add_convolution_mul_9)
        /*0084*/ 	.short	0x0210
        /*0086*/ 	.short	0x0024


	//----- nvinfo : EIATTR_SW_WAR
	.align		4
.L_25:
        /*0088*/ 	.byte	0x04, 0x36
        /*008a*/ 	.short	(.L_27 - .L_26)
.L_26:
        /*008c*/ 	.word	0x00000008
.L_27:


//--------------------- .nv.callgraph             --------------------------
	.section	.nv.callgraph,"",@"SHT_CUDA_CALLGRAPH"
	.align	4
	.sectionentsize	8
	.align		4
        /*0000*/ 	.word	0x00000000
	.align		4
        /*0004*/ 	.word	0xffffffff
	.align		4
        /*0008*/ 	.word	0x00000000
	.align		4
        /*000c*/ 	.word	0xfffffffe
	.align		4
        /*0010*/ 	.word	0x00000000
	.align		4
        /*0014*/ 	.word	0xfffffffd
	.align		4
        /*0018*/ 	.word	0x00000000
	.align		4
        /*001c*/ 	.word	0xfffffffc


//--------------------- .text.triton_poi_fused_add_convolution_mul_9 --------------------------
	.section	.text.triton_poi_fused_add_convolution_mul_9,"ax",@progbits
	.align	128
        .global         triton_poi_fused_add_convolution_mul_9
        .type           triton_poi_fused_add_convolution_mul_9,@function
        .size           triton_poi_fused_add_convolution_mul_9,(.L_x_1 - triton_poi_fused_add_convolution_mul_9)
        .other          triton_poi_fused_add_convolution_mul_9,@"STO_CUDA_ENTRY STV_DEFAULT"
triton_poi_fused_add_convolution_mul_9:
.text.triton_poi_fused_add_convolution_mul_9:
[----:B------:R-:W-:Y:S01]  /*0000*/  LDC R1, c[0x0][0x28] ;  /* 0x00000a00ff017b82 */ /* 0x000fe20000000800 */
[----:B------:R-:W1:Y:S07]  /*0010*/  S2R R0, SR_TID.X ;  /* 0x0000000000007919 */ /* 0x000e6e0000002100 */
[----:B------:R-:W2:Y:S01]  /*0020*/  LDC.64 R6, c[0x0][0x218] ;  /* 0x00008600ff067b82 */ /* 0x000ea20000000a00 */
[----:B------:R-:W-:Y:S01]  /*0030*/  ULDC.64 UR4, c[0x0][0x208] ;  /* 0x0000820000047ab9 */ /* 0x000fe20000000a00 */
[----:B------:R-:W3:Y:S06]  /*0040*/  S2R R11, SR_CTAID.X ;  /* 0x00000000000b7919 */ /* 0x000eec0000002500 */
[----:B------:R-:W4:Y:S08]  /*0050*/  LDC.64 R4, c[0x0][0x210] ;  /* 0x00008400ff047b82 */ /* 0x000f300000000a00 */
[----:B------:R-:W5:Y:S01]  /*0060*/  LDC.64 R8, c[0x0][0x220] ;  /* 0x00008800ff087b82 */ /* 0x000f620000000a00 */
[----:B-1----:R-:W-:-:S02]  /*0070*/  SHF.L.U32 R0, R0, 0x1, RZ ;  /* 0x0000000100007819 */ /* 0x002fc400000006ff */
[----:B---3--:R-:W-:Y:S02]  /*0080*/  SHF.R.S32.HI R2, RZ, 0x17, R11 ;  /* 0x00000017ff027819 */ /* 0x008fe4000001140b */
[----:B------:R-:W-:Y:S02]  /*0090*/  LOP3.LUT R0, R0, 0xfe, RZ, 0xc0, !PT ;  /* 0x000000fe00007812 */ /* 0x000fe400078ec0ff */
[----:B------:R-:W-:Y:S02]  /*00a0*/  SGXT R2, R2, 0x1 ;  /* 0x000000010202781a */ /* 0x000fe40000000200 */
[----:B------:R-:W-:-:S04]  /*00b0*/  LEA R11, R11, R0, 0x8 ;  /* 0x000000000b0b7211 */ /* 0x000fc800078e40ff */
[----:B------:R-:W-:Y:S01]  /*00c0*/  LEA.HI R2, R2, R11, RZ, 0x4 ;  /* 0x0000000b02027211 */ /* 0x000fe200078f20ff */
[----:B----4-:R-:W-:-:S03]  /*00d0*/  IMAD.WIDE R4, R11, 0x4, R4 ;  /* 0x000000040b047825 */ /* 0x010fc600078e0204 */
[--C-:B------:R-:W-:Y:S02]  /*00e0*/  SHF.R.S32.HI R0, RZ, 0x4, R2.reuse ;  /* 0x00000004ff007819 */ /* 0x100fe40000011402 */
[----:B------:R-:W-:Y:S02]  /*00f0*/  SHF.R.S32.HI R13, RZ, 0x1f, R2 ;  /* 0x0000001fff0d7819 */ /* 0x000fe40000011402 */
[----:B------:R-:W1:Y:S02]  /*0100*/  LDC.64 R2, c[0x0][0x228] ;  /* 0x00008a00ff027b82 */ /* 0x000e640000000a00 */
[----:B------:R-:W-:-:S04]  /*0110*/  LEA.HI R13, R13, R0, RZ, 0x6 ;  /* 0x000000000d0d7211 */ /* 0x000fc800078f30ff */
[----:B------:R-:W-:-:S04]  /*0120*/  LOP3.LUT R13, R13, 0xffffffc0, RZ, 0xc0, !PT ;  /* 0xffffffc00d0d7812 */ /* 0x000fc800078ec0ff */
[----:B------:R-:W-:Y:S01]  /*0130*/  IADD3 R13, R0, -R13, RZ ;  /* 0x8000000d000d7210 */ /* 0x000fe20007ffe0ff */
[----:B-----5:R-:W-:-:S04]  /*0140*/  IMAD.WIDE R8, R11, 0x4, R8 ;  /* 0x000000040b087825 */ /* 0x020fc800078e0208 */
[----:B--2---:R-:W-:Y:S02]  /*0150*/  IMAD.WIDE R6, R13, 0x4, R6 ;  /* 0x000000040d067825 */ /* 0x004fe400078e0206 */
[----:B------:R-:W2:Y:S04]  /*0160*/  LDG.E.64 R12, desc[UR4][R4.64] ;  /* 0x00000004040c7981 */ /* 0x000ea8000c1e1b00 */
[----:B------:R-:W2:Y:S01]  /*0170*/  LDG.E.EL R6, desc[UR4][R6.64] ;  /* 0x0000000406067981 */ /* 0x000ea2000c2e1900 */
[----:B-1----:R-:W-:-:S03]  /*0180*/  IMAD.WIDE R2, R11, 0x4, R2 ;  /* 0x000000040b027825 */ /* 0x002fc600078e0202 */
[----:B------:R-:W3:Y:S04]  /*0190*/  LDG.E.64 R8, desc[UR4][R8.64] ;  /* 0x0000000408087981 */ /* 0x000ee8000c1e1b00 */
[----:B------:R-:W4:Y:S01]  /*01a0*/  LDG.E.64 R2, desc[UR4][R2.64] ;  /* 0x0000000402027981 */ /* 0x000f22000c1e1b00 */
[--C-:B--2---:R-:W-:Y:S01]  /*01b0*/  FADD R11, R12, R6.reuse ;  /* 0x000000060c0b7221 */ /* 0x104fe20000000000 */
[----:B------:R-:W-:-:S03]  /*01c0*/  FADD R0, R13, R6 ;  /* 0x000000060d007221 */ /* 0x000fc60000000000 */
[----:B---3--:R-:W-:Y:S01]  /*01d0*/  FFMA R11, R11, 0.20000000298023223877, R8 ;  /* 0x3e4ccccd0b0b7823 */ /* 0x008fe20000000008 */
[----:B------:R-:W-:-:S03]  /*01e0*/  FFMA R0, R0, 0.20000000298023223877, R9 ;  /* 0x3e4ccccd00007823 */ /* 0x000fc60000000009 */
[----:B----4-:R-:W-:Y:S01]  /*01f0*/  FFMA R10, R11, 0.20000000298023223877, R2 ;  /* 0x3e4ccccd0b0a7823 */ /* 0x010fe20000000002 */
[----:B------:R-:W-:-:S05]  /*0200*/  FFMA R11, R0, 0.20000000298023223877, R3 ;  /* 0x3e4ccccd000b7823 */ /* 0x000fca0000000003 */
[----:B------:R-:W-:Y:S01]  /*0210*/  STG.E.64 desc[UR4][R4.64], R10 ;  /* 0x0000000a04007986 */ /* 0x000fe2000c101b04 */
[----:B------:R-:W-:Y:S05]  /*0220*/  EXIT ;  /* 0x000000000000794d */ /* 0x000fea0003800000 */
.L_x_0:
[----:B------:R-:W-:-:S00]  /*0230*/  BRA `(.L_x_0) ;  /* 0xfffffffc00fc7947 */ /* 0x000fc0000383ffff */
[----:B------:R-:W-:-:S00]  /*0240*/  NOP ;  /* 0x0000000000007918 */ /* 0x000fc00000000000 */
        /* <DEDUP_REMOVED lines=11> */
.L_x_1:


//--------------------- .nv.constant0.triton_poi_fused_add_convolution_mul_9 --------------------------
	.section	.nv.constant0.triton_poi_fused_add_convolution_mul_9,"a",@progbits
	.sectionflags	@""
	.align	4
.nv.constant0.triton_poi_fused_add_convolution_mul_9:
	.zero		564
